	.headerflags	@"EF_CUDA_TEXMODE_UNIFIED EF_CUDA_64BIT_ADDRESS EF_CUDA_ACCELERATORS EF_CUDA_SM90 EF_CUDA_VIRTUAL_SM(EF_CUDA_SM90)"
	.elftype	@"ET_EXEC"


//--------------------- .nv.info                  --------------------------
	.section	.nv.info,"",@"SHT_CUDA_INFO"
	.align	4


	//----- nvinfo : EIATTR_REGCOUNT
	.align		4
        /*0000*/ 	.byte	0x04, 0x2f
        /*0002*/ 	.short	(.L_2 - .L_1)
	.align		4
.L_1:
        /*0004*/ 	.word	index@(triton_per_fused__native_batch_norm_legit_convolution_0)
        /*0008*/ 	.word	0x00000018


	//----- nvinfo : EIATTR_MIN_STACK_SIZE
	.align		4
.L_2:
        /*000c*/ 	.byte	0x04, 0x12
        /*000e*/ 	.short	(.L_4 - .L_3)
	.align		4
.L_3:
        /*0010*/ 	.word	index@(triton_per_fused__native_batch_norm_legit_convolution_0)
        /*0014*/ 	.word	0x00000000


	//----- nvinfo : EIATTR_FRAME_SIZE
	.align		4
.L_4:
        /*0018*/ 	.byte	0x04, 0x11
        /*001a*/ 	.short	(.L_6 - .L_5)
	.align		4
.L_5:
        /*001c*/ 	.word	index@(triton_per_fused__native_batch_norm_legit_convolution_0)
        /*0020*/ 	.word	0x00000000


	//----- nvinfo : EIATTR_MIN_STACK_SIZE
	.align		4
.L_6:
        /*0024*/ 	.byte	0x04, 0x12
        /*0026*/ 	.short	(.L_8 - .L_7)
	.align		4
.L_7:
        /*0028*/ 	.word	index@(triton_per_fused__native_batch_norm_legit_convolution_0)
        /*002c*/ 	.word	0x00000000
.L_8:


//--------------------- .nv.info.triton_per_fused__native_batch_norm_legit_convolution_0 --------------------------
	.section	.nv.info.triton_per_fused__native_batch_norm_legit_convolution_0,"",@"SHT_CUDA_INFO"
	.sectionflags	@""
	.align	4


	//----- nvinfo : EIATTR_CUDA_API_VERSION
	.align		4
        /*0000*/ 	.byte	0x04, 0x37
        /*0002*/ 	.short	(.L_10 - .L_9)
.L_9:
        /*0004*/ 	.word	0x0000007c


	//----- nvinfo : EIATTR_KPARAM_INFO
	.align		4
.L_10:
        /*0008*/ 	.byte	0x04, 0x17
        /*000a*/ 	.short	(.L_12 - .L_11)
.L_11:
        /*000c*/ 	.word	0x00000000
        /*0010*/ 	.short	0x0006
        /*0012*/ 	.short	0x002c
        /*0014*/ 	.byte	0x00, 0xf0, 0x11, 0x00


	//----- nvinfo : EIATTR_KPARAM_INFO
	.align		4
.L_12:
        /*0018*/ 	.byte	0x04, 0x17
        /*001a*/ 	.short	(.L_14 - .L_13)
.L_13:
        /*001c*/ 	.word	0x00000000
        /*0020*/ 	.short	0x0005
        /*0022*/ 	.short	0x0028
        /*0024*/ 	.byte	0x00, 0xf0, 0x11, 0x00


	//----- nvinfo : EIATTR_KPARAM_INFO
	.align		4
.L_14:
        /*0028*/ 	.byte	0x04, 0x17
        /*002a*/ 	.short	(.L_16 - .L_15)
.L_15:
        /*002c*/ 	.word	0x00000000
        /*0030*/ 	.short	0x0004
        /*0032*/ 	.short	0x0020
        /*0034*/ 	.byte	0x00, 0xf4, 0x21, 0x00


	//----- nvinfo : EIATTR_KPARAM_INFO
	.align		4
.L_16:
        /*0038*/ 	.byte	0x04, 0x17
        /*003a*/ 	.short	(.L_18 - .L_17)
.L_17:
        /*003c*/ 	.word	0x00000000
        /*0040*/ 	.short	0x0003
        /*0042*/ 	.short	0x0018
        /*0044*/ 	.byte	0x00, 0xf4, 0x21, 0x00


	//----- nvinfo : EIATTR_KPARAM_INFO
	.align		4
.L_18:
        /*0048*/ 	.byte	0x04, 0x17
        /*004a*/ 	.short	(.L_20 - .L_19)
.L_19:
        /*004c*/ 	.word	0x00000000
        /*0050*/ 	.short	0x0002
        /*0052*/ 	.short	0x0010
        /*0054*/ 	.byte	0x00, 0xf4, 0x21, 0x00


	//----- nvinfo : EIATTR_KPARAM_INFO
	.align		4
.L_20:
        /*0058*/ 	.byte	0x04, 0x17
        /*005a*/ 	.short	(.L_22 - .L_21)
.L_21:
        /*005c*/ 	.word	0x00000000
        /*0060*/ 	.short	0x0001
        /*0062*/ 	.short	0x0008
        /*0064*/ 	.byte	0x00, 0xf4, 0x21, 0x00


	//----- nvinfo : EIATTR_KPARAM_INFO
	.align		4
.L_22:
        /*0068*/ 	.byte	0x04, 0x17
        /*006a*/ 	.short	(.L_24 - .L_23)
.L_23:
        /*006c*/ 	.word	0x00000000
        /*0070*/ 	.short	0x0000
        /*0072*/ 	.short	0x0000
        /*0074*/ 	.byte	0x00, 0xf4, 0x21, 0x00


	//----- nvinfo : EIATTR_SPARSE_MMA_MASK
	.align		4
.L_24:
        /*0078*/ 	.byte	0x03, 0x50
        /*007a*/ 	.short	0x0000


	//----- nvinfo : EIATTR_MAXREG_COUNT
	.align		4
        /*007c*/ 	.byte	0x03, 0x1b
        /*007e*/ 	.short	0x00ff


	//----- nvinfo : EIATTR_COOP_GROUP_MASK_REGIDS
	.align		4
        /*0080*/ 	.byte	0x04, 0x29
        /*0082*/ 	.short	(.L_26 - .L_25)


	//   ....[0]....
.L_25:
        /*0084*/ 	.word	0xffffffff


	//   ....[1]....
        /*0088*/ 	.word	0xffffffff


	//   ....[2]....
        /*008c*/ 	.word	0xffffffff


	//   ....[3]....
        /*0090*/ 	.word	0xffffffff


	//   ....[4]....
        /*0094*/ 	.word	0xffffffff


	//   ....[5]....
        /*0098*/ 	.word	0xffffffff


	//   ....[6]....
        /*009c*/ 	.word	0xffffffff


	//   ....[7]....
        /*00a0*/ 	.word	0xffffffff


	//   ....[8]....
        /*00a4*/ 	.word	0xffffffff


	//   ....[9]....
        /*00a8*/ 	.word	0xffffffff


	//   ....[10]....
        /*00ac*/ 	.word	0xffffffff


	//   ....[11]....
        /*00b0*/ 	.word	0xffffffff


	//   ....[12]....
        /*00b4*/ 	.word	0xffffffff


	//   ....[13]....
        /*00b8*/ 	.word	0xffffffff


	//   ....[14]....
        /*00bc*/ 	.word	0xffffffff


	//   ....[15]....
        /*00c0*/ 	.word	0xffffffff


	//----- nvinfo : EIATTR_COOP_GROUP_INSTR_OFFSETS
	.align		4
.L_26:
        /*00c4*/ 	.byte	0x04, 0x28
        /*00c6*/ 	.short	(.L_28 - .L_27)


	//   ....[0]....
.L_27:
        /*00c8*/ 	.word	0x000001f0


	//   ....[1]....
        /*00cc*/ 	.word	0x00000200


	//   ....[2]....
        /*00d0*/ 	.word	0x00000230


	//   ....[3]....
        /*00d4*/ 	.word	0x00000240


	//   ....[4]....
        /*00d8*/ 	.word	0x00000270


	//   ....[5]....
        /*00dc*/ 	.word	0x00000280


	//   ....[6]....
        /*00e0*/ 	.word	0x000002b0


	//   ....[7]....
        /*00e4*/ 	.word	0x000002c0


	//   ....[8]....
        /*00e8*/ 	.word	0x00000350


	//   ....[9]....
        /*00ec*/ 	.word	0x00000380


	//   ....[10]....
        /*00f0*/ 	.word	0x000003c0


	//   ....[11]....
        /*00f4*/ 	.word	0x000003e0


	//   ....[12]....
        /*00f8*/ 	.word	0x00000400


	//   ....[13]....
        /*00fc*/ 	.word	0x00000420


	//   ....[14]....
        /*0100*/ 	.word	0x00000450


	//   ....[15]....
        /*0104*/ 	.word	0x00000470


	//----- nvinfo : EIATTR_EXIT_INSTR_OFFSETS
	.align		4
.L_28:
        /*0108*/ 	.byte	0x04, 0x1c
        /*010a*/ 	.short	(.L_30 - .L_29)


	//   ....[0]....
.L_29:
        /*010c*/ 	.word	0x00000560


	//   ....[1]....
        /*0110*/ 	.word	0x00000580


	//----- nvinfo : EIATTR_REQNTID
	.align		4
.L_30:
        /*0114*/ 	.byte	0x04, 0x10
        /*0116*/ 	.short	(.L_32 - .L_31)
.L_31:
        /*0118*/ 	.word	0x00000040
        /*011c*/ 	.word	0x00000001
        /*0120*/ 	.word	0x00000001


	//----- nvinfo : EIATTR_CBANK_PARAM_SIZE
	.align		4
.L_32:
        /*0124*/ 	.byte	0x03, 0x19
        /*0126*/ 	.short	0x0030


	//----- nvinfo : EIATTR_PARAM_CBANK
	.align		4
        /*0128*/ 	.byte	0x04, 0x0a
        /*012a*/ 	.short	(.L_34 - .L_33)
	.align		4
.L_33:
        /*012c*/ 	.word	index@(.nv.constant0.triton_per_fused__native_batch_norm_legit_convolution_0)
        /*0130*/ 	.short	0x0210
        /*0132*/ 	.short	0x0030


	//----- nvinfo : EIATTR_SW_WAR
	.align		4
.L_34:
        /*0134*/ 	.byte	0x04, 0x36
        /*0136*/ 	.short	(.L_36 - .L_35)
.L_35:
        /*0138*/ 	.word	0x00000008
.L_36:


//--------------------- .nv.callgraph             --------------------------
	.section	.nv.callgraph,"",@"SHT_CUDA_CALLGRAPH"
	.align	4
	.sectionentsize	8
	.align		4
        /*0000*/ 	.word	0x00000000
	.align		4
        /*0004*/ 	.word	0xffffffff
	.align		4
        /*0008*/ 	.word	0x00000000
	.align		4
        /*000c*/ 	.word	0xfffffffe
	.align		4
        /*0010*/ 	.word	0x00000000
	.align		4
        /*0014*/ 	.word	0xfffffffd
	.align		4
        /*0018*/ 	.word	0x00000000
	.align		4
        /*001c*/ 	.word	0xfffffffc


//--------------------- .nv.constant4             --------------------------
	.section	.nv.constant4,"a",@progbits
	.align	8
	.align		8
.nv.constant4:
        /*0000*/ 	.dword	_$_str


//--------------------- .text.triton_per_fused__native_batch_norm_legit_convolution_0 --------------------------
	.section	.text.triton_per_fused__native_batch_norm_legit_convolution_0,"ax",@progbits
	.align	128
        .global         triton_per_fused__native_batch_norm_legit_convolution_0
        .type           triton_per_fused__native_batch_norm_legit_convolution_0,@function
        .size           triton_per_fused__native_batch_norm_legit_convolution_0,(.L_x_1 - triton_per_fused__native_batch_norm_legit_convolution_0)
        .other          triton_per_fused__native_batch_norm_legit_convolution_0,@"STO_CUDA_ENTRY STV_DEFAULT"
triton_per_fused__native_batch_norm_legit_convolution_0:
.text.triton_per_fused__native_batch_norm_legit_convolution_0:
[----:B------:R-:W0:Y:S02]  /*0000*/  LDC R1, c[0x0][0x28] ;  /* 0x00000a00ff017b82 */ /* 0x000e240000000800 */
[----:B------:R-:W1:Y:S01]  /*0010*/  S2R R0, SR_CTAID.X ;  /* 0x0000000000007919 */ /* 0x000e620000002500 */
[----:B------:R-:W2:Y:S01]  /*0020*/  LDC.64 R2, c[0x0][0x210] ;  /* 0x00008400ff027b82 */ /* 0x000ea20000000a00 */
[----:B------:R-:W-:Y:S01]  /*0030*/  ULDC.64 UR4, c[0x0][0x208] ;  /* 0x0000820000047ab9 */ /* 0x000fe20000000a00 */
[----:B------:R-:W3:Y:S06]  /*0040*/  S2R R14, SR_TID.X ;  /* 0x00000000000e7919 */ /* 0x000eec0000002100 */
[----:B------:R-:W4:Y:S01]  /*0050*/  LDC.64 R6, c[0x0][0x218] ;  /* 0x00008600ff067b82 */ /* 0x000f220000000a00 */
[----:B-1----:R-:W-:-:S02]  /*0060*/  SHF.R.S32.HI R5, RZ, 0x1f, R0 ;  /* 0x0000001fff057819 */ /* 0x002fc40000011400 */
[----:B------:R-:W-:Y:S02]  /*0070*/  ISETP.GE.AND P0, PT, R0, 0x10, PT ;  /* 0x000000100000780c */ /* 0x000fe40003f06270 */
[----:B------:R-:W-:Y:S02]  /*0080*/  LEA.HI R4, R5, R0, RZ, 0x2 ;  /* 0x0000000005047211 */ /* 0x000fe400078f10ff */
[----:B---3--:R-:W-:Y:S02]  /*0090*/  LOP3.LUT R5, R14, 0xf, RZ, 0xc0, !PT ;  /* 0x0000000f0e057812 */ /* 0x008fe400078ec0ff */
[----:B------:R-:W-:Y:S02]  /*00a0*/  LOP3.LUT R9, R4, 0xfffffffc, RZ, 0xc0, !PT ;  /* 0xfffffffc04097812 */ /* 0x000fe400078ec0ff */
[----:B------:R-:W-:Y:S01]  /*00b0*/  LEA R4, R0, R5, 0x4 ;  /* 0x0000000500047211 */ /* 0x000fe200078e20ff */
[----:B------:R-:W-:Y:S01]  /*00c0*/  HFMA2.MMA R5, -RZ, RZ, 0, 0 ;  /* 0x00000000ff057435 */ /* 0x000fe200000001ff */
[----:B------:R-:W-:-:S03]  /*00d0*/  IADD3 R9, -R9, R0, RZ ;  /* 0x0000000009097210 */ /* 0x000fc60007ffe1ff */
[----:B--2---:R-:W-:-:S04]  /*00e0*/  IMAD.WIDE R2, R4, 0x4, R2 ;  /* 0x0000000404027825 */ /* 0x004fc800078e0202 */
[----:B----4-:R-:W-:Y:S01]  /*00f0*/  IMAD.WIDE R6, R9, 0x4, R6 ;  /* 0x0000000409067825 */ /* 0x010fe200078e0206 */
[----:B------:R-:W-:Y:S01]  /*0100*/  CS2R R8, SRZ ;  /* 0x0000000000087805 */ /* 0x000fe2000001ff00 */
[----:B------:R-:W2:Y:S01]  /*0110*/  @!P0 LDG.E R5, desc[UR4][R2.64] ;  /* 0x0000000402058981 */ /* 0x000ea2000c1e1900 */
[----:B------:R-:W-:-:S04]  /*0120*/  MOV R10, RZ ;  /* 0x000000ff000a7202 */ /* 0x000fc80000000f00 */
[----:B------:R-:W3:Y:S04]  /*0130*/  @!P0 LDG.E R8, desc[UR4][R2.64] ;  /* 0x0000000402088981 */ /* 0x000ee8000c1e1900 */
[----:B------:R-:W4:Y:S04]  /*0140*/  @!P0 LDG.E.EL R9, desc[UR4][R6.64] ;  /* 0x0000000406098981 */ /* 0x000f28000c2e1900 */
[----:B------:R-:W5:Y:S01]  /*0150*/  @!P0 LDG.E.EL R10, desc[UR4][R6.64] ;  /* 0x00000004060a8981 */ /* 0x000f62000c2e1900 */
[----:B------:R-:W-:Y:S01]  /*0160*/  HFMA2.MMA R21, -RZ, RZ, 1.375, 0 ;  /* 0x3d800000ff157435 */ /* 0x000fe200000001ff */
[----:B------:R-:W-:-:S04]  /*0170*/  LOP3.LUT P1, RZ, R14, 0x3f, RZ, 0xc0, !PT ;  /* 0x0000003f0eff7812 */ /* 0x000fc8000782c0ff */
[----:B------:R-:W-:Y:S02]  /*0180*/  ISETP.LT.AND P1, PT, R0, 0x10, !P1 ;  /* 0x000000100000780c */ /* 0x000fe40004f21270 */
[----:B--2---:R-:W-:Y:S02]  /*0190*/  SEL R12, R5, RZ, !P0 ;  /* 0x000000ff050c7207 */ /* 0x004fe40004000000 */
[----:B---3--:R-:W-:-:S03]  /*01a0*/  SEL R11, R8, RZ, !P0 ;  /* 0x000000ff080b7207 */ /* 0x008fc60004000000 */
[----:B----4-:R-:W-:Y:S02]  /*01b0*/  FADD R5, R12, R9 ;  /* 0x000000090c057221 */ /* 0x010fe40000000000 */
[----:B-----5:R-:W-:-:S03]  /*01c0*/  FADD R9, R11, R10 ;  /* 0x0000000a0b097221 */ /* 0x020fc60000000000 */
[----:B------:R-:W-:Y:S02]  /*01d0*/  FSEL R8, R5, RZ, !P0 ;  /* 0x000000ff05087208 */ /* 0x000fe40004000000 */
[----:B------:R-:W-:-:S03]  /*01e0*/  FSEL R10, R9, RZ, !P0 ;  /* 0x000000ff090a7208 */ /* 0x000fc60004000000 */
[----:B------:R-:W1:Y:S04]  /*01f0*/  SHFL.BFLY PT, R11, R8, 0x8, 0x1f ;  /* 0x0d001f00080b7f89 */ /* 0x000e6800000e0000 */
[----:B------:R-:W2:Y:S01]  /*0200*/  SHFL.BFLY PT, R13, R10, 0x8, 0x1f ;  /* 0x0d001f000a0d7f89 */ /* 0x000ea200000e0000 */
[----:B-1----:R-:W-:Y:S01]  /*0210*/  FADD R11, R8, R11 ;  /* 0x0000000b080b7221 */ /* 0x002fe20000000000 */
[----:B--2---:R-:W-:-:S04]  /*0220*/  FADD R15, R10, R13 ;  /* 0x0000000d0a0f7221 */ /* 0x004fc80000000000 */
        /* <DEDUP_REMOVED lines=11> */
[----:B--2---:R-:W-:-:S03]  /*02e0*/  FADD R8, R17, R8 ;  /* 0x0000000811087221 */ /* 0x004fc60000000000 */
[----:B------:R-:W-:Y:S01]  /*02f0*/  FFMA R7, R6, -0.0625, R5 ;  /* 0xbd80000006077823 */ /* 0x000fe20000000005 */
[----:B------:R-:W-:-:S03]  /*0300*/  FMUL R6, R8, 0.0625 ;  /* 0x3d80000008067820 */ /* 0x000fc60000400000 */
[----:B------:R-:W-:Y:S01]  /*0310*/  FMUL R8, R7, R7 ;  /* 0x0000000707087220 */ /* 0x000fe20000400000 */
[----:B------:R-:W-:-:S04]  /*0320*/  FADD R9, R9, -R6 ;  /* 0x8000000609097221 */ /* 0x000fc80000000000 */
[----:B------:R-:W-:Y:S01]  /*0330*/  FSEL R8, R8, RZ, !P0 ;  /* 0x000000ff08087208 */ /* 0x000fe20004000000 */
[----:B------:R-:W-:-:S04]  /*0340*/  FMUL R9, R9, R9 ;  /* 0x0000000909097220 */ /* 0x000fc80000400000 */
[----:B------:R-:W1:Y:S01]  /*0350*/  SHFL.BFLY PT, R11, R8, 0x8, 0x1f ;  /* 0x0d001f00080b7f89 */ /* 0x000e6200000e0000 */
[----:B------:R-:W-:Y:S02]  /*0360*/  FSEL R9, R9, RZ, !P0 ;  /* 0x000000ff09097208 */ /* 0x000fe40004000000 */
[----:B------:R-:W-:-:S03]  /*0370*/  LOP3.LUT P0, RZ, R14, 0x30, RZ, 0xc0, !PT ;  /* 0x000000300eff7812 */ /* 0x000fc6000780c0ff */
[----:B------:R-:W2:Y:S01]  /*0380*/  SHFL.BFLY PT, R12, R9, 0x8, 0x1f ;  /* 0x0d001f00090c7f89 */ /* 0x000ea200000e0000 */
[----:B------:R-:W-:-:S13]  /*0390*/  ISETP.LT.AND P0, PT, R0, 0x10, !P0 ;  /* 0x000000100000780c */ /* 0x000fda0004701270 */
[----:B------:R-:W-:Y:S01]  /*03a0*/  @P0 STG.E desc[UR4][R2.64], R5 ;  /* 0x0000000502000986 */ /* 0x000fe2000c101904 */
[----:B-1----:R-:W-:-:S05]  /*03b0*/  FADD R11, R8, R11 ;  /* 0x0000000b080b7221 */ /* 0x002fca0000000000 */
[----:B------:R-:W1:Y:S01]  /*03c0*/  SHFL.BFLY PT, R10, R11, 0x4, 0x1f ;  /* 0x0c801f000b0a7f89 */ /* 0x000e6200000e0000 */
[----:B--2---:R-:W-:-:S05]  /*03d0*/  FADD R12, R9, R12 ;  /* 0x0000000c090c7221 */ /* 0x004fca0000000000 */
[----:B------:R-:W2:Y:S01]  /*03e0*/  SHFL.BFLY PT, R13, R12, 0x4, 0x1f ;  /* 0x0c801f000c0d7f89 */ /* 0x000ea200000e0000 */
[----:B-1----:R-:W-:-:S05]  /*03f0*/  FADD R15, R11, R10 ;  /* 0x0000000a0b0f7221 */ /* 0x002fca0000000000 */
[----:B------:R-:W1:Y:S01]  /*0400*/  SHFL.BFLY PT, R10, R15, 0x2, 0x1f ;  /* 0x0c401f000f0a7f89 */ /* 0x000e6200000e0000 */
[----:B--2---:R-:W-:-:S05]  /*0410*/  FADD R17, R12, R13 ;  /* 0x0000000d0c117221 */ /* 0x004fca0000000000 */
[----:B------:R-:W2:Y:S01]  /*0420*/  SHFL.BFLY PT, R18, R17, 0x2, 0x1f ;  /* 0x0c401f0011127f89 */ /* 0x000ea200000e0000 */
[----:B-1----:R-:W-:Y:S02]  /*0430*/  FADD R16, R15, R10 ;  /* 0x0000000a0f107221 */ /* 0x002fe40000000000 */
[----:B------:R-:W1:Y:S03]  /*0440*/  LDC.64 R10, c[0x0][0x230] ;  /* 0x00008c00ff0a7b82 */ /* 0x000e660000000a00 */
[----:B------:R-:W3:Y:S01]  /*0450*/  SHFL.BFLY PT, R13, R16, 0x1, 0x1f ;  /* 0x0c201f00100d7f89 */ /* 0x000ee200000e0000 */
[----:B--2---:R-:W-:-:S05]  /*0460*/  FADD R18, R17, R18 ;  /* 0x0000001211127221 */ /* 0x004fca0000000000 */
[----:B------:R-:W2:Y:S01]  /*0470*/  SHFL.BFLY PT, R19, R18, 0x1, 0x1f ;  /* 0x0c201f0012137f89 */ /* 0x000ea200000e0000 */
[----:B-1----:R-:W-:-:S04]  /*0480*/  IMAD.WIDE R10, R0, 0x4, R10 ;  /* 0x00000004000a7825 */ /* 0x002fc800078e020a */
[----:B---3--:R-:W-:Y:S02]  /*0490*/  FADD R8, R16, R13 ;  /* 0x0000000d10087221 */ /* 0x008fe40000000000 */
[----:B------:R-:W1:Y:S02]  /*04a0*/  LDC.64 R12, c[0x0][0x228] ;  /* 0x00008a00ff0c7b82 */ /* 0x000e640000000a00 */
[----:B------:R-:W-:Y:S01]  /*04b0*/  FFMA R15, R8, R21, 9.9999997473787516356e-06 ;  /* 0x3727c5ac080f7423 */ /* 0x000fe20000000015 */
[----:B--2---:R-:W-:-:S03]  /*04c0*/  FADD R19, R18, R19 ;  /* 0x0000001312137221 */ /* 0x004fc60000000000 */
[----:B------:R-:W2:Y:S02]  /*04d0*/  MUFU.RSQ R20, R15 ;  /* 0x0000000f00147308 */ /* 0x000ea40000001400 */
[----:B------:R-:W3:Y:S01]  /*04e0*/  LDC.64 R8, c[0x0][0x220] ;  /* 0x00008800ff087b82 */ /* 0x000ee20000000a00 */
[----:B------:R-:W-:-:S06]  /*04f0*/  FFMA R19, R19, R21, 9.9999997473787516356e-06 ;  /* 0x3727c5ac13137423 */ /* 0x000fcc0000000015 */
[----:B------:R-:W4:Y:S01]  /*0500*/  MUFU.RSQ R19, R19 ;  /* 0x0000001300137308 */ /* 0x000f220000001400 */
[----:B--2---:R-:W-:Y:S01]  /*0510*/  FMUL R7, R7, R20 ;  /* 0x0000001407077220 */ /* 0x004fe20000400000 */
[----:B-1----:R-:W-:-:S05]  /*0520*/  IMAD.WIDE R12, R4, 0x4, R12 ;  /* 0x00000004040c7825 */ /* 0x002fca00078e020c */
[----:B------:R1:W-:Y:S01]  /*0530*/  @P0 STG.E desc[UR4][R12.64], R7 ;  /* 0x000000070c000986 */ /* 0x0003e2000c101904 */
[----:B---3--:R-:W-:-:S03]  /*0540*/  IMAD.WIDE R8, R0, 0x4, R8 ;  /* 0x0000000400087825 */ /* 0x008fc600078e0208 */
[----:B----4-:R1:W-:Y:S01]  /*0550*/  @P1 STG.E desc[UR4][R10.64], R19 ;  /* 0x000000130a001986 */ /* 0x0103e2000c101904 */
[----:B------:R-:W-:Y:S05]  /*0560*/  @!P1 EXIT ;  /* 0x000000000000994d */ /* 0x000fea0003800000 */
[----:B------:R-:W-:Y:S01]  /*0570*/  STG.E desc[UR4][R8.64], R6 ;  /* 0x0000000608007986 */ /* 0x000fe2000c101904 */
[----:B------:R-:W-:Y:S05]  /*0580*/  EXIT ;  /* 0x000000000000794d */ /* 0x000fea0003800000 */
.L_x_0:
[----:B------:R-:W-:-:S00]  /*0590*/  BRA `(.L_x_0) ;  /* 0xfffffffc00fc7947 */ /* 0x000fc0000383ffff */
[----:B------:R-:W-:-:S00]  /*05a0*/  NOP ;  /* 0x0000000000007918 */ /* 0x000fc00000000000 */
        /* <DEDUP_REMOVED lines=13> */
.L_x_1:


//--------------------- .nv.global.init           --------------------------
	.section	.nv.global.init,"aw",@progbits
.nv.global.init:
	.type		_$_str,@object
	.size		_$_str,(.L_0 - _$_str)
_$_str:
        /*0000*/ 	.byte	0x5f, 0x5f, 0x43, 0x55, 0x44, 0x41, 0x5f, 0x46, 0x54, 0x5a, 0x00
.L_0:


//--------------------- .nv.constant0.triton_per_fused__native_batch_norm_legit_convolution_0 --------------------------
	.section	.nv.constant0.triton_per_fused__native_batch_norm_legit_convolution_0,"a",@progbits
	.sectionflags	@""
	.align	4
.nv.constant0.triton_per_fused__native_batch_norm_legit_convolution_0:
	.zero		576
